//
// Generated by NVIDIA NVVM Compiler
//
// Compiler Build ID: CL-36424714
// Cuda compilation tools, release 13.0, V13.0.88
// Based on NVVM 20.0.0
//

.version 9.0
.target sm_100
.address_size 64

	// .globl	_Z20diagflat_int8_kernelPKaPfi

.visible .entry _Z20diagflat_int8_kernelPKaPfi(
	.param .u64 .ptr .align 1 _Z20diagflat_int8_kernelPKaPfi_param_0,
	.param .u64 .ptr .align 1 _Z20diagflat_int8_kernelPKaPfi_param_1,
	.param .u32 _Z20diagflat_int8_kernelPKaPfi_param_2
)
{
	.reg .pred 	%p<2>;
	.reg .b16 	%rs<2>;
	.reg .b32 	%r<7>;
	.reg .b32 	%f<2>;
	.reg .b64 	%rd<9>;

	ld.param.u64 	%rd1, [_Z20diagflat_int8_kernelPKaPfi_param_0];
	ld.param.u64 	%rd2, [_Z20diagflat_int8_kernelPKaPfi_param_1];
	ld.param.u32 	%r2, [_Z20diagflat_int8_kernelPKaPfi_param_2];
	mov.u32 	%r3, %ctaid.x;
	mov.u32 	%r4, %ntid.x;
	mov.u32 	%r5, %tid.x;
	mad.lo.s32 	%r1, %r3, %r4, %r5;
	setp.ge.s32 	%p1, %r1, %r2;
	@%p1 bra 	$L__BB0_2;
	cvta.to.global.u64 	%rd3, %rd1;
	cvta.to.global.u64 	%rd4, %rd2;
	cvt.s64.s32 	%rd5, %r1;
	add.s64 	%rd6, %rd3, %rd5;
	ld.global.s8 	%rs1, [%rd6];
	cvt.rn.f32.s16 	%f1, %rs1;
	mad.lo.s32 	%r6, %r1, %r2, %r1;
	mul.wide.s32 	%rd7, %r6, 4;
	add.s64 	%rd8, %rd4, %rd7;
	st.global.f32 	[%rd8], %f1;
$L__BB0_2:
	ret;

}


// ===== COMPILED SASS (sm_100) =====

	.target	sm_100

	.elftype	@"ET_EXEC"


//--------------------- .note.nv.tkinfo           --------------------------
	.section	.note.nv.tkinfo,"",@"SHT_NOTE"
	.sectionflags	@"SHF_NOTE_NV_TKINFO"
	.tkinfo
        /*0018*/ 	.word	0x00000002
        /*0030*/ 	.string	""
        /*0030*/ 	.string	"ptxas"
        /*0030*/ 	.string	"Cuda compilation tools, release 13.0, V13.0.88"
        /*0030*/ 	.string	"Build cuda_13.0.r13.0/compiler.36424714_0"
        /*0030*/ 	.string	"-arch sm_100 -m 64 "



//--------------------- .note.nv.cuinfo           --------------------------
	.section	.note.nv.cuinfo,"",@"SHT_NOTE"
	.sectionflags	@"SHF_NOTE_NV_CUINFO"
        /*0018*/ 	.short	0x0002
        /*001a*/ 	.short	0x0064
        /*001c*/ 	.short	0x0082
	.zero		2


//--------------------- .nv.info                  --------------------------
	.section	.nv.info,"",@"SHT_CUDA_INFO"
	.align	4


	//----- nvinfo : EIATTR_REGCOUNT
	.align		4
        /*0000*/ 	.byte	0x04, 0x2f
        /*0002*/ 	.short	(.L_1 - .L_0)
	.align		4
.L_0:
        /*0004*/ 	.word	index@(_Z20diagflat_int8_kernelPKaPfi)
        /*0008*/ 	.word	0x0000000c


	//----- nvinfo : EIATTR_FRAME_SIZE
	.align		4
.L_1:
        /*000c*/ 	.byte	0x04, 0x11
        /*000e*/ 	.short	(.L_3 - .L_2)
	.align		4
.L_2:
        /*0010*/ 	.word	index@(_Z20diagflat_int8_kernelPKaPfi)
        /*0014*/ 	.word	0x00000000


	//----- nvinfo : EIATTR_MIN_STACK_SIZE
	.align		4
.L_3:
        /*0018*/ 	.byte	0x04, 0x12
        /*001a*/ 	.short	(.L_5 - .L_4)
	.align		4
.L_4:
        /*001c*/ 	.word	index@(_Z20diagflat_int8_kernelPKaPfi)
        /*0020*/ 	.word	0x00000000
.L_5:


//--------------------- .nv.compat                --------------------------
	.section	.nv.compat,"",@"SHT_CUDA_COMPAT_INFO"
	.align	4
        /*0000*/ 	.byte	0x02, 0x09, 0x00, 0x00, 0x02, 0x02, 0x01, 0x00, 0x02, 0x05, 0x05, 0x00, 0x03, 0x07, 0x01, 0x01
        /*0010*/ 	.byte	0x02, 0x03, 0x00, 0x00, 0x02, 0x06, 0x01, 0x00, 0x04, 0x0b, 0x08, 0x00, 0x09, 0x00, 0x00, 0x00
        /*0020*/ 	.byte	0x00, 0x00, 0x00, 0x00


//--------------------- .nv.info._Z20diagflat_int8_kernelPKaPfi --------------------------
	.section	.nv.info._Z20diagflat_int8_kernelPKaPfi,"",@"SHT_CUDA_INFO"
	.sectionflags	@""
	.align	4


	//----- nvinfo : EIATTR_CUDA_API_VERSION
	.align		4
        /*0000*/ 	.byte	0x04, 0x37
        /*0002*/ 	.short	(.L_7 - .L_6)
.L_6:
        /*0004*/ 	.word	0x00000082


	//----- nvinfo : EIATTR_KPARAM_INFO
	.align		4
.L_7:
        /*0008*/ 	.byte	0x04, 0x17
        /*000a*/ 	.short	(.L_9 - .L_8)
.L_8:
        /*000c*/ 	.word	0x00000000
        /*0010*/ 	.short	0x0002
        /*0012*/ 	.short	0x0010
        /*0014*/ 	.byte	0x00, 0xf0, 0x11, 0x00


	//----- nvinfo : EIATTR_KPARAM_INFO
	.align		4
.L_9:
        /*0018*/ 	.byte	0x04, 0x17
        /*001a*/ 	.short	(.L_11 - .L_10)
.L_10:
        /*001c*/ 	.word	0x00000000
        /*0020*/ 	.short	0x0001
        /*0022*/ 	.short	0x0008
        /*0024*/ 	.byte	0x00, 0xf5, 0x21, 0x00


	//----- nvinfo : EIATTR_KPARAM_INFO
	.align		4
.L_11:
        /*0028*/ 	.byte	0x04, 0x17
        /*002a*/ 	.short	(.L_13 - .L_12)
.L_12:
        /*002c*/ 	.word	0x00000000
        /*0030*/ 	.short	0x0000
        /*0032*/ 	.short	0x0000
        /*0034*/ 	.byte	0x00, 0xf5, 0x21, 0x00


	//----- nvinfo : EIATTR_SPARSE_MMA_MASK
	.align		4
.L_13:
        /*0038*/ 	.byte	0x03, 0x50
        /*003a*/ 	.short	0x0000


	//----- nvinfo : EIATTR_MAXREG_COUNT
	.align		4
        /*003c*/ 	.byte	0x03, 0x1b
        /*003e*/ 	.short	0x00ff


	//----- nvinfo : EIATTR_MERCURY_ISA_VERSION
	.align		4
        /*0040*/ 	.byte	0x03, 0x5f
        /*0042*/ 	.short	0x0101


	//----- nvinfo : EIATTR_VRC_CTA_INIT_COUNT
	.align		4
        /*0044*/ 	.byte	0x02, 0x4a
	.zero		1
	.zero		1


	//----- nvinfo : EIATTR_EXIT_INSTR_OFFSETS
	.align		4
        /*0048*/ 	.byte	0x04, 0x1c
        /*004a*/ 	.short	(.L_15 - .L_14)


	//   ....[0]....
.L_14:
        /*004c*/ 	.word	0x00000070


	//   ....[1]....
        /*0050*/ 	.word	0x00000120


	//----- nvinfo : EIATTR_CBANK_PARAM_SIZE
	.align		4
.L_15:
        /*0054*/ 	.byte	0x03, 0x19
        /*0056*/ 	.short	0x0014


	//----- nvinfo : EIATTR_PARAM_CBANK
	.align		4
        /*0058*/ 	.byte	0x04, 0x0a
        /*005a*/ 	.short	(.L_17 - .L_16)
	.align		4
.L_16:
        /*005c*/ 	.word	index@(.nv.constant0._Z20diagflat_int8_kernelPKaPfi)
        /*0060*/ 	.short	0x0380
        /*0062*/ 	.short	0x0014


	//----- nvinfo : EIATTR_SW_WAR
	.align		4
.L_17:
        /*0064*/ 	.byte	0x04, 0x36
        /*0066*/ 	.short	(.L_19 - .L_18)
.L_18:
        /*0068*/ 	.word	0x00000008
.L_19:


//--------------------- .nv.callgraph             --------------------------
	.section	.nv.callgraph,"",@"SHT_CUDA_CALLGRAPH"
	.align	4
	.sectionentsize	8
	.align		4
        /*0000*/ 	.word	0x00000000
	.align		4
        /*0004*/ 	.word	0xffffffff
	.align		4
        /*0008*/ 	.word	0x00000000
	.align		4
        /*000c*/ 	.word	0xfffffffe
	.align		4
        /*0010*/ 	.word	0x00000000
	.align		4
        /*0014*/ 	.word	0xfffffffd
	.align		4
        /*0018*/ 	.word	0x00000000
	.align		4
        /*001c*/ 	.word	0xfffffffc


//--------------------- .text._Z20diagflat_int8_kernelPKaPfi --------------------------
	.section	.text._Z20diagflat_int8_kernelPKaPfi,"ax",@progbits
	.align	128
        .global         _Z20diagflat_int8_kernelPKaPfi
        .type           _Z20diagflat_int8_kernelPKaPfi,@function
        .size           _Z20diagflat_int8_kernelPKaPfi,(.L_x_1 - _Z20diagflat_int8_kernelPKaPfi)
        .other          _Z20diagflat_int8_kernelPKaPfi,@"STO_CUDA_ENTRY STV_DEFAULT"
_Z20diagflat_int8_kernelPKaPfi:
.text._Z20diagflat_int8_kernelPKaPfi:
[----:B------:R-:W-:Y:S01]  /*0000*/  LDC R1, c[0x0][0x37c] ;  /* 0x0000df00ff017b82 */ /* 0x000fe20000000800 */
[----:B------:R-:W0:Y:S07]  /*0010*/  S2R R3, SR_TID.X ;  /* 0x0000000000037919 */ /* 0x000e2e0000002100 */
[----:B------:R-:W0:Y:S01]  /*0020*/  S2UR UR4, SR_CTAID.X ;  /* 0x00000000000479c3 */ /* 0x000e220000002500 */
[----:B------:R-:W1:Y:S07]  /*0030*/  LDCU UR6, c[0x0][0x390] ;  /* 0x00007200ff0677ac */ /* 0x000e6e0008000800 */
[----:B------:R-:W0:Y:S02]  /*0040*/  LDC R0, c[0x0][0x360] ;  /* 0x0000d800ff007b82 */ /* 0x000e240000000800 */
[----:B0-----:R-:W-:-:S05]  /*0050*/  IMAD R0, R0, UR4, R3 ;  /* 0x0000000400007c24 */ /* 0x001fca000f8e0203 */
[----:B-1----:R-:W-:-:S13]  /*0060*/  ISETP.GE.AND P0, PT, R0, UR6, PT ;  /* 0x0000000600007c0c */ /* 0x002fda000bf06270 */
[----:B------:R-:W-:Y:S05]  /*0070*/  @P0 EXIT ;  /* 0x000000000000094d */ /* 0x000fea0003800000 */
[----:B------:R-:W0:Y:S01]  /*0080*/  LDCU.64 UR8, c[0x0][0x380] ;  /* 0x00007000ff0877ac */ /* 0x000e220008000a00 */
[----:B------:R-:W1:Y:S01]  /*0090*/  LDC.64 R2, c[0x0][0x388] ;  /* 0x0000e200ff027b82 */ /* 0x000e620000000a00 */
[----:B------:R-:W2:Y:S01]  /*00a0*/  LDCU.64 UR4, c[0x0][0x358] ;  /* 0x00006b00ff0477ac */ /* 0x000ea20008000a00 */
[----:B0-----:R-:W-:-:S04]  /*00b0*/  IADD3 R4, P0, PT, R0, UR8, RZ ;  /* 0x0000000800047c10 */ /* 0x001fc8000ff1e0ff */
[----:B------:R-:W-:-:S05]  /*00c0*/  LEA.HI.X.SX32 R5, R0, UR9, 0x1, P0 ;  /* 0x0000000900057c11 */ /* 0x000fca00080f0eff */
[----:B--2---:R-:W2:Y:S01]  /*00d0*/  LDG.E.S8 R4, desc[UR4][R4.64] ;  /* 0x0000000404047981 */ /* 0x004ea2000c1e1300 */
[----:B------:R-:W-:-:S04]  /*00e0*/  IMAD R9, R0, UR6, R0 ;  /* 0x0000000600097c24 */ /* 0x000fc8000f8e0200 */
[----:B-1----:R-:W-:Y:S01]  /*00f0*/  IMAD.WIDE R2, R9, 0x4, R2 ;  /* 0x0000000409027825 */ /* 0x002fe200078e0202 */
[----:B--2---:R-:W0:Y:S04]  /*0100*/  I2F.S16 R7, R4 ;  /* 0x0000000400077306 */ /* 0x004e280000101400 */
[----:B0-----:R-:W-:Y:S01]  /*0110*/  STG.E desc[UR4][R2.64], R7 ;  /* 0x0000000702007986 */ /* 0x001fe2000c101904 */
[----:B------:R-:W-:Y:S05]  /*0120*/  EXIT ;  /* 0x000000000000794d */ /* 0x000fea0003800000 */
.L_x_0:
[----:B------:R-:W-:-:S00]  /*0130*/  BRA `(.L_x_0) ;  /* 0xfffffffc00fc7947 */ /* 0x000fc0000383ffff */
[----:B------:R-:W-:-:S00]  /*0140*/  NOP ;  /* 0x0000000000007918 */ /* 0x000fc00000000000 */
        /* <DEDUP_REMOVED lines=11> */
.L_x_1:


//--------------------- .nv.shared.reserved.0     --------------------------
	.section	.nv.shared.reserved.0,"aw",@nobits
	.weak		__nv_reservedSMEM_offset_0_alias
	.size		__nv_reservedSMEM_offset_0_alias, 0, 64
	.other		__nv_reservedSMEM_offset_0_alias,@"STO_CUDA_RESERVED_SHARED STV_DEFAULT"
__nv_reservedSMEM_offset_0_alias:
	.zero		0
	.zero		64


//--------------------- .nv.constant0._Z20diagflat_int8_kernelPKaPfi --------------------------
	.section	.nv.constant0._Z20diagflat_int8_kernelPKaPfi,"a",@progbits
	.sectionflags	@""
	.align	4
.nv.constant0._Z20diagflat_int8_kernelPKaPfi:
	.zero		916


//--------------------- SYMBOLS --------------------------

	.type		.nv.reservedSmem.offset0,@object
	.size		.nv.reservedSmem.offset0,0x4
